//
// Generated by NVIDIA NVVM Compiler
//
// Compiler Build ID: CL-36424714
// Cuda compilation tools, release 13.0, V13.0.88
// Based on NVVM 20.0.0
//

.version 9.0
.target sm_100
.address_size 64

	// .globl	_Z6reducePfS_i
// _ZZ12block_reduceILi128EEffE4smem has been demoted

.visible .entry _Z6reducePfS_i(
	.param .u64 .ptr .align 1 _Z6reducePfS_i_param_0,
	.param .u64 .ptr .align 1 _Z6reducePfS_i_param_1,
	.param .u32 _Z6reducePfS_i_param_2
)
{
	.reg .pred 	%p<15>;
	.reg .b32 	%r<33>;
	.reg .b32 	%f<29>;
	.reg .b64 	%rd<9>;
	// demoted variable
	.shared .align 4 .b8 _ZZ12block_reduceILi128EEffE4smem[16];
	ld.param.u64 	%rd1, [_Z6reducePfS_i_param_0];
	ld.param.u64 	%rd2, [_Z6reducePfS_i_param_1];
	ld.param.u32 	%r5, [_Z6reducePfS_i_param_2];
	mov.u32 	%r1, %ctaid.x;
	mov.u32 	%r6, %ntid.x;
	mov.u32 	%r2, %tid.x;
	mad.lo.s32 	%r3, %r1, %r6, %r2;
	setp.ge.s32 	%p1, %r3, %r5;
	mov.f32 	%f27, 0f00000000;
	@%p1 bra 	$L__BB0_2;
	cvta.to.global.u64 	%rd3, %rd1;
	mul.wide.s32 	%rd4, %r3, 4;
	add.s64 	%rd5, %rd3, %rd4;
	ld.global.f32 	%f27, [%rd5];
$L__BB0_2:
	and.b32  	%r4, %r2, 31;
	mov.b32 	%r7, %f27;
	shfl.sync.down.b32	%r8|%p2, %r7, 16, 31, -1;
	mov.b32 	%f8, %r8;
	add.f32 	%f9, %f27, %f8;
	mov.b32 	%r9, %f9;
	shfl.sync.down.b32	%r10|%p3, %r9, 8, 31, -1;
	mov.b32 	%f10, %r10;
	add.f32 	%f11, %f9, %f10;
	mov.b32 	%r11, %f11;
	shfl.sync.down.b32	%r12|%p4, %r11, 4, 31, -1;
	mov.b32 	%f12, %r12;
	add.f32 	%f13, %f11, %f12;
	mov.b32 	%r13, %f13;
	shfl.sync.down.b32	%r14|%p5, %r13, 2, 31, -1;
	mov.b32 	%f14, %r14;
	add.f32 	%f15, %f13, %f14;
	mov.b32 	%r15, %f15;
	shfl.sync.down.b32	%r16|%p6, %r15, 1, 31, -1;
	mov.b32 	%f16, %r16;
	add.f32 	%f3, %f15, %f16;
	setp.ne.s32 	%p7, %r4, 0;
	@%p7 bra 	$L__BB0_4;
	shr.u32 	%r17, %r2, 3;
	mov.u32 	%r18, _ZZ12block_reduceILi128EEffE4smem;
	add.s32 	%r19, %r18, %r17;
	st.shared.f32 	[%r19], %f3;
$L__BB0_4:
	bar.sync 	0;
	setp.gt.u32 	%p8, %r4, 3;
	mov.f32 	%f28, 0f00000000;
	@%p8 bra 	$L__BB0_6;
	shl.b32 	%r20, %r4, 2;
	mov.u32 	%r21, _ZZ12block_reduceILi128EEffE4smem;
	add.s32 	%r22, %r21, %r20;
	ld.shared.f32 	%f28, [%r22];
$L__BB0_6:
	mov.b32 	%r23, %f28;
	shfl.sync.down.b32	%r24|%p9, %r23, 16, 31, -1;
	mov.b32 	%f18, %r24;
	add.f32 	%f19, %f28, %f18;
	mov.b32 	%r25, %f19;
	shfl.sync.down.b32	%r26|%p10, %r25, 8, 31, -1;
	mov.b32 	%f20, %r26;
	add.f32 	%f21, %f19, %f20;
	mov.b32 	%r27, %f21;
	shfl.sync.down.b32	%r28|%p11, %r27, 4, 31, -1;
	mov.b32 	%f22, %r28;
	add.f32 	%f23, %f21, %f22;
	mov.b32 	%r29, %f23;
	shfl.sync.down.b32	%r30|%p12, %r29, 2, 31, -1;
	mov.b32 	%f24, %r30;
	add.f32 	%f25, %f23, %f24;
	mov.b32 	%r31, %f25;
	shfl.sync.down.b32	%r32|%p13, %r31, 1, 31, -1;
	mov.b32 	%f26, %r32;
	add.f32 	%f6, %f25, %f26;
	setp.ne.s32 	%p14, %r2, 0;
	@%p14 bra 	$L__BB0_8;
	cvta.to.global.u64 	%rd6, %rd2;
	mul.wide.u32 	%rd7, %r1, 4;
	add.s64 	%rd8, %rd6, %rd7;
	st.global.f32 	[%rd8], %f6;
$L__BB0_8:
	ret;

}


// ===== COMPILED SASS (sm_100) =====

	.target	sm_100

	.elftype	@"ET_EXEC"


//--------------------- .note.nv.tkinfo           --------------------------
	.section	.note.nv.tkinfo,"",@"SHT_NOTE"
	.sectionflags	@"SHF_NOTE_NV_TKINFO"
	.tkinfo
        /*0018*/ 	.word	0x00000002
        /*0030*/ 	.string	""
        /*0030*/ 	.string	"ptxas"
        /*0030*/ 	.string	"Cuda compilation tools, release 13.0, V13.0.88"
        /*0030*/ 	.string	"Build cuda_13.0.r13.0/compiler.36424714_0"
        /*0030*/ 	.string	"-arch sm_100 -m 64 "



//--------------------- .note.nv.cuinfo           --------------------------
	.section	.note.nv.cuinfo,"",@"SHT_NOTE"
	.sectionflags	@"SHF_NOTE_NV_CUINFO"
        /*0018*/ 	.short	0x0002
        /*001a*/ 	.short	0x0064
        /*001c*/ 	.short	0x0082
	.zero		2


//--------------------- .nv.info                  --------------------------
	.section	.nv.info,"",@"SHT_CUDA_INFO"
	.align	4


	//----- nvinfo : EIATTR_REGCOUNT
	.align		4
        /*0000*/ 	.byte	0x04, 0x2f
        /*0002*/ 	.short	(.L_1 - .L_0)
	.align		4
.L_0:
        /*0004*/ 	.word	index@(_Z6reducePfS_i)
        /*0008*/ 	.word	0x00000010


	//----- nvinfo : EIATTR_FRAME_SIZE
	.align		4
.L_1:
        /*000c*/ 	.byte	0x04, 0x11
        /*000e*/ 	.short	(.L_3 - .L_2)
	.align		4
.L_2:
        /*0010*/ 	.word	index@(_Z6reducePfS_i)
        /*0014*/ 	.word	0x00000000


	//----- nvinfo : EIATTR_MIN_STACK_SIZE
	.align		4
.L_3:
        /*0018*/ 	.byte	0x04, 0x12
        /*001a*/ 	.short	(.L_5 - .L_4)
	.align		4
.L_4:
        /*001c*/ 	.word	index@(_Z6reducePfS_i)
        /*0020*/ 	.word	0x00000000
.L_5:


//--------------------- .nv.compat                --------------------------
	.section	.nv.compat,"",@"SHT_CUDA_COMPAT_INFO"
	.align	4
        /*0000*/ 	.byte	0x02, 0x09, 0x00, 0x00, 0x02, 0x02, 0x01, 0x00, 0x02, 0x05, 0x05, 0x00, 0x03, 0x07, 0x01, 0x01
        /*0010*/ 	.byte	0x02, 0x03, 0x00, 0x00, 0x02, 0x06, 0x01, 0x00, 0x04, 0x0b, 0x08, 0x00, 0x09, 0x00, 0x00, 0x00
        /*0020*/ 	.byte	0x00, 0x00, 0x00, 0x00


//--------------------- .nv.info._Z6reducePfS_i   --------------------------
	.section	.nv.info._Z6reducePfS_i,"",@"SHT_CUDA_INFO"
	.sectionflags	@""
	.align	4


	//----- nvinfo : EIATTR_CUDA_API_VERSION
	.align		4
        /*0000*/ 	.byte	0x04, 0x37
        /*0002*/ 	.short	(.L_7 - .L_6)
.L_6:
        /*0004*/ 	.word	0x00000082


	//----- nvinfo : EIATTR_KPARAM_INFO
	.align		4
.L_7:
        /*0008*/ 	.byte	0x04, 0x17
        /*000a*/ 	.short	(.L_9 - .L_8)
.L_8:
        /*000c*/ 	.word	0x00000000
        /*0010*/ 	.short	0x0002
        /*0012*/ 	.short	0x0010
        /*0014*/ 	.byte	0x00, 0xf0, 0x11, 0x00


	//----- nvinfo : EIATTR_KPARAM_INFO
	.align		4
.L_9:
        /*0018*/ 	.byte	0x04, 0x17
        /*001a*/ 	.short	(.L_11 - .L_10)
.L_10:
        /*001c*/ 	.word	0x00000000
        /*0020*/ 	.short	0x0001
        /*0022*/ 	.short	0x0008
        /*0024*/ 	.byte	0x00, 0xf5, 0x21, 0x00


	//----- nvinfo : EIATTR_KPARAM_INFO
	.align		4
.L_11:
        /*0028*/ 	.byte	0x04, 0x17
        /*002a*/ 	.short	(.L_13 - .L_12)
.L_12:
        /*002c*/ 	.word	0x00000000
        /*0030*/ 	.short	0x0000
        /*0032*/ 	.short	0x0000
        /*0034*/ 	.byte	0x00, 0xf5, 0x21, 0x00


	//----- nvinfo : EIATTR_SPARSE_MMA_MASK
	.align		4
.L_13:
        /*0038*/ 	.byte	0x03, 0x50
        /*003a*/ 	.short	0x0000


	//----- nvinfo : EIATTR_MAXREG_COUNT
	.align		4
        /*003c*/ 	.byte	0x03, 0x1b
        /*003e*/ 	.short	0x00ff


	//----- nvinfo : EIATTR_NUM_BARRIERS
	.align		4
        /*0040*/ 	.byte	0x02, 0x4c
        /*0042*/ 	.byte	0x01
	.zero		1


	//----- nvinfo : EIATTR_MERCURY_ISA_VERSION
	.align		4
        /*0044*/ 	.byte	0x03, 0x5f
        /*0046*/ 	.short	0x0101


	//----- nvinfo : EIATTR_COOP_GROUP_MASK_REGIDS
	.align		4
        /*0048*/ 	.byte	0x04, 0x29
        /*004a*/ 	.short	(.L_15 - .L_14)


	//   ....[0]....
.L_14:
        /*004c*/ 	.word	0xffffffff


	//   ....[1]....
        /*0050*/ 	.word	0xffffffff


	//   ....[2]....
        /*0054*/ 	.word	0xffffffff


	//   ....[3]....
        /*0058*/ 	.word	0xffffffff


	//   ....[4]....
        /*005c*/ 	.word	0xffffffff


	//   ....[5]....
        /*0060*/ 	.word	0xffffffff


	//   ....[6]....
        /*0064*/ 	.word	0xffffffff


	//   ....[7]....
        /*0068*/ 	.word	0xffffffff


	//   ....[8]....
        /*006c*/ 	.word	0xffffffff


	//   ....[9]....
        /*0070*/ 	.word	0xffffffff


	//----- nvinfo : EIATTR_COOP_GROUP_INSTR_OFFSETS
	.align		4
.L_15:
        /*0074*/ 	.byte	0x04, 0x28
        /*0076*/ 	.short	(.L_17 - .L_16)


	//   ....[0]....
.L_16:
        /*0078*/ 	.word	0x000000c0


	//   ....[1]....
        /*007c*/ 	.word	0x000000e0


	//   ....[2]....
        /*0080*/ 	.word	0x00000110


	//   ....[3]....
        /*0084*/ 	.word	0x00000180


	//   ....[4]....
        /*0088*/ 	.word	0x000001f0


	//   ....[5]....
        /*008c*/ 	.word	0x00000250


	//   ....[6]....
        /*0090*/ 	.word	0x00000270


	//   ....[7]....
        /*0094*/ 	.word	0x00000290


	//   ....[8]....
        /*0098*/ 	.word	0x000002b0


	//   ....[9]....
        /*009c*/ 	.word	0x000002d0


	//----- nvinfo : EIATTR_VRC_CTA_INIT_COUNT
	.align		4
.L_17:
        /*00a0*/ 	.byte	0x02, 0x4a
	.zero		1
	.zero		1


	//----- nvinfo : EIATTR_EXIT_INSTR_OFFSETS
	.align		4
        /*00a4*/ 	.byte	0x04, 0x1c
        /*00a6*/ 	.short	(.L_19 - .L_18)


	//   ....[0]....
.L_18:
        /*00a8*/ 	.word	0x000002e0


	//   ....[1]....
        /*00ac*/ 	.word	0x00000330


	//----- nvinfo : EIATTR_CBANK_PARAM_SIZE
	.align		4
.L_19:
        /*00b0*/ 	.byte	0x03, 0x19
        /*00b2*/ 	.short	0x0014


	//----- nvinfo : EIATTR_PARAM_CBANK
	.align		4
        /*00b4*/ 	.byte	0x04, 0x0a
        /*00b6*/ 	.short	(.L_21 - .L_20)
	.align		4
.L_20:
        /*00b8*/ 	.word	index@(.nv.constant0._Z6reducePfS_i)
        /*00bc*/ 	.short	0x0380
        /*00be*/ 	.short	0x0014


	//----- nvinfo : EIATTR_SW_WAR
	.align		4
.L_21:
        /*00c0*/ 	.byte	0x04, 0x36
        /*00c2*/ 	.short	(.L_23 - .L_22)
.L_22:
        /*00c4*/ 	.word	0x00000008
.L_23:


//--------------------- .nv.callgraph             --------------------------
	.section	.nv.callgraph,"",@"SHT_CUDA_CALLGRAPH"
	.align	4
	.sectionentsize	8
	.align		4
        /*0000*/ 	.word	0x00000000
	.align		4
        /*0004*/ 	.word	0xffffffff
	.align		4
        /*0008*/ 	.word	0x00000000
	.align		4
        /*000c*/ 	.word	0xfffffffe
	.align		4
        /*0010*/ 	.word	0x00000000
	.align		4
        /*0014*/ 	.word	0xfffffffd
	.align		4
        /*0018*/ 	.word	0x00000000
	.align		4
        /*001c*/ 	.word	0xfffffffc


//--------------------- .text._Z6reducePfS_i      --------------------------
	.section	.text._Z6reducePfS_i,"ax",@progbits
	.align	128
        .global         _Z6reducePfS_i
        .type           _Z6reducePfS_i,@function
        .size           _Z6reducePfS_i,(.L_x_1 - _Z6reducePfS_i)
        .other          _Z6reducePfS_i,@"STO_CUDA_ENTRY STV_DEFAULT"
_Z6reducePfS_i:
.text._Z6reducePfS_i:
[----:B------:R-:W-:Y:S01]  /*0000*/  LDC R1, c[0x0][0x37c] ;  /* 0x0000df00ff017b82 */ /* 0x000fe20000000800 */
[----:B------:R-:W0:Y:S01]  /*0010*/  S2R R0, SR_CTAID.X ;  /* 0x0000000000007919 */ /* 0x000e220000002500 */
[----:B------:R-:W0:Y:S01]  /*0020*/  LDCU UR4, c[0x0][0x360] ;  /* 0x00006c00ff0477ac */ /* 0x000e220008000800 */
[----:B------:R-:W-:Y:S01]  /*0030*/  HFMA2 R2, -RZ, RZ, 0, 0 ;  /* 0x00000000ff027431 */ /* 0x000fe200000001ff */
[----:B------:R-:W0:Y:S01]  /*0040*/  S2R R3, SR_TID.X ;  /* 0x0000000000037919 */ /* 0x000e220000002100 */
[----:B------:R-:W1:Y:S01]  /*0050*/  LDCU UR5, c[0x0][0x390] ;  /* 0x00007200ff0577ac */ /* 0x000e620008000800 */
[----:B0-----:R-:W-:-:S05]  /*0060*/  IMAD R7, R0, UR4, R3 ;  /* 0x0000000400077c24 */ /* 0x001fca000f8e0203 */
[----:B-1----:R-:W-:Y:S01]  /*0070*/  ISETP.GE.AND P0, PT, R7, UR5, PT ;  /* 0x0000000507007c0c */ /* 0x002fe2000bf06270 */
[----:B------:R-:W0:-:S12]  /*0080*/  LDCU.64 UR4, c[0x0][0x358] ;  /* 0x00006b00ff0477ac */ /* 0x000e180008000a00 */
[----:B------:R-:W1:Y:S02]  /*0090*/  @!P0 LDC.64 R4, c[0x0][0x380] ;  /* 0x0000e000ff048b82 */ /* 0x000e640000000a00 */
[----:B-1----:R-:W-:-:S05]  /*00a0*/  @!P0 IMAD.WIDE R4, R7, 0x4, R4 ;  /* 0x0000000407048825 */ /* 0x002fca00078e0204 */
[----:B0-----:R-:W2:Y:S04]  /*00b0*/  @!P0 LDG.E R2, desc[UR4][R4.64] ;  /* 0x0000000404028981 */ /* 0x001ea8000c1e1900 */
[----:B--2---:R-:W0:Y:S02]  /*00c0*/  SHFL.DOWN PT, R7, R2, 0x10, 0x1f ;  /* 0x0a001f0002077f89 */ /* 0x004e2400000e0000 */
[----:B0-----:R-:W-:-:S05]  /*00d0*/  FADD R7, R7, R2 ;  /* 0x0000000207077221 */ /* 0x001fca0000000000 */
[----:B------:R-:W0:Y:S02]  /*00e0*/  SHFL.DOWN PT, R6, R7, 0x8, 0x1f ;  /* 0x09001f0007067f89 */ /* 0x000e2400000e0000 */
[----:B0-----:R-:W-:Y:S01]  /*00f0*/  FADD R8, R7, R6 ;  /* 0x0000000607087221 */ /* 0x001fe20000000000 */
[----:B------:R-:W-:-:S04]  /*0100*/  LOP3.LUT P0, R6, R3, 0x1f, RZ, 0xc0, !PT ;  /* 0x0000001f03067812 */ /* 0x000fc8000780c0ff */
[----:B------:R-:W0:Y:S01]  /*0110*/  SHFL.DOWN PT, R9, R8, 0x4, 0x1f ;  /* 0x08801f0008097f89 */ /* 0x000e2200000e0000 */
[----:B------:R-:W-:-:S08]  /*0120*/  ISETP.GT.U32.AND P1, PT, R6, 0x3, PT ;  /* 0x000000030600780c */ /* 0x000fd00003f24070 */
[----:B------:R-:W1:Y:S01]  /*0130*/  @!P0 S2R R11, SR_CgaCtaId ;  /* 0x00000000000b8919 */ /* 0x000e620000008800 */
[----:B------:R-:W-:-:S04]  /*0140*/  @!P0 MOV R2, 0x400 ;  /* 0x0000040000028802 */ /* 0x000fc80000000f00 */
[----:B------:R-:W2:Y:S01]  /*0150*/  @!P1 S2R R13, SR_CgaCtaId ;  /* 0x00000000000d9919 */ /* 0x000ea20000008800 */
[----:B------:R-:W-:Y:S01]  /*0160*/  @!P1 MOV R4, 0x400 ;  /* 0x0000040000049802 */ /* 0x000fe20000000f00 */
[----:B0-----:R-:W-:-:S05]  /*0170*/  FADD R9, R8, R9 ;  /* 0x0000000908097221 */ /* 0x001fca0000000000 */
[----:B------:R-:W0:Y:S01]  /*0180*/  SHFL.DOWN PT, R10, R9, 0x2, 0x1f ;  /* 0x08401f00090a7f89 */ /* 0x000e2200000e0000 */
[----:B-1----:R-:W-:-:S04]  /*0190*/  @!P0 LEA R2, R11, R2, 0x18 ;  /* 0x000000020b028211 */ /* 0x002fc800078ec0ff */
[----:B------:R-:W-:Y:S02]  /*01a0*/  @!P0 LEA.HI R2, R3, R2, RZ, 0x1d ;  /* 0x0000000203028211 */ /* 0x000fe400078fe8ff */
[----:B--2---:R-:W-:Y:S02]  /*01b0*/  @!P1 LEA R13, R13, R4, 0x18 ;  /* 0x000000040d0d9211 */ /* 0x004fe400078ec0ff */
[----:B------:R-:W-:Y:S02]  /*01c0*/  MOV R4, RZ ;  /* 0x000000ff00047202 */ /* 0x000fe40000000f00 */
[----:B------:R-:W-:Y:S01]  /*01d0*/  @!P1 LEA R6, R6, R13, 0x2 ;  /* 0x0000000d06069211 */ /* 0x000fe200078e10ff */
[----:B0-----:R-:W-:-:S05]  /*01e0*/  FADD R10, R9, R10 ;  /* 0x0000000a090a7221 */ /* 0x001fca0000000000 */
[----:B------:R-:W0:Y:S02]  /*01f0*/  SHFL.DOWN PT, R5, R10, 0x1, 0x1f ;  /* 0x08201f000a057f89 */ /* 0x000e2400000e0000 */
[----:B0-----:R-:W-:-:S05]  /*0200*/  FADD R9, R10, R5 ;  /* 0x000000050a097221 */ /* 0x001fca0000000000 */
[----:B------:R-:W-:Y:S01]  /*0210*/  @!P0 STS [R2], R9 ;  /* 0x0000000902008388 */ /* 0x000fe20000000800 */
[----:B------:R-:W-:Y:S01]  /*0220*/  BAR.SYNC.DEFER_BLOCKING 0x0 ;  /* 0x0000000000007b1d */ /* 0x000fe20000010000 */
[----:B------:R-:W-:-:S05]  /*0230*/  ISETP.NE.AND P0, PT, R3, RZ, PT ;  /* 0x000000ff0300720c */ /* 0x000fca0003f05270 */
[----:B------:R-:W0:Y:S04]  /*0240*/  @!P1 LDS R4, [R6] ;  /* 0x0000000006049984 */ /* 0x000e280000000800 */
[----:B0-----:R-:W0:Y:S02]  /*0250*/  SHFL.DOWN PT, R5, R4, 0x10, 0x1f ;  /* 0x0a001f0004057f89 */ /* 0x001e2400000e0000 */
[----:B0-----:R-:W-:-:S05]  /*0260*/  FADD R5, R5, R4 ;  /* 0x0000000405057221 */ /* 0x001fca0000000000 */
[----:B------:R-:W0:Y:S02]  /*0270*/  SHFL.DOWN PT, R8, R5, 0x8, 0x1f ;  /* 0x09001f0005087f89 */ /* 0x000e2400000e0000 */
[----:B0-----:R-:W-:-:S05]  /*0280*/  FADD R8, R5, R8 ;  /* 0x0000000805087221 */ /* 0x001fca0000000000 */
[----:B------:R-:W0:Y:S02]  /*0290*/  SHFL.DOWN PT, R7, R8, 0x4, 0x1f ;  /* 0x08801f0008077f89 */ /* 0x000e2400000e0000 */
[----:B0-----:R-:W-:-:S05]  /*02a0*/  FADD R7, R8, R7 ;  /* 0x0000000708077221 */ /* 0x001fca0000000000 */
[----:B------:R-:W0:Y:S02]  /*02b0*/  SHFL.DOWN PT, R10, R7, 0x2, 0x1f ;  /* 0x08401f00070a7f89 */ /* 0x000e2400000e0000 */
[----:B0-----:R-:W-:-:S05]  /*02c0*/  FADD R10, R7, R10 ;  /* 0x0000000a070a7221 */ /* 0x001fca0000000000 */
[----:B------:R0:W1:Y:S01]  /*02d0*/  SHFL.DOWN PT, R9, R10, 0x1, 0x1f ;  /* 0x08201f000a097f89 */ /* 0x00006200000e0000 */
[----:B------:R-:W-:Y:S05]  /*02e0*/  @P0 EXIT ;  /* 0x000000000000094d */ /* 0x000fea0003800000 */
[----:B------:R-:W2:Y:S01]  /*02f0*/  LDC.64 R2, c[0x0][0x388] ;  /* 0x0000e200ff027b82 */ /* 0x000ea20000000a00 */
[----:B-1----:R-:W-:Y:S01]  /*0300*/  FADD R9, R10, R9 ;  /* 0x000000090a097221 */ /* 0x002fe20000000000 */
[----:B--2---:R-:W-:-:S05]  /*0310*/  IMAD.WIDE.U32 R2, R0, 0x4, R2 ;  /* 0x0000000400027825 */ /* 0x004fca00078e0002 */
[----:B------:R-:W-:Y:S01]  /*0320*/  STG.E desc[UR4][R2.64], R9 ;  /* 0x0000000902007986 */ /* 0x000fe2000c101904 */
[----:B------:R-:W-:Y:S05]  /*0330*/  EXIT ;  /* 0x000000000000794d */ /* 0x000fea0003800000 */
.L_x_0:
[----:B------:R-:W-:-:S00]  /*0340*/  BRA `(.L_x_0) ;  /* 0xfffffffc00fc7947 */ /* 0x000fc0000383ffff */
[----:B------:R-:W-:-:S00]  /*0350*/  NOP ;  /* 0x0000000000007918 */ /* 0x000fc00000000000 */
        /* <DEDUP_REMOVED lines=10> */
.L_x_1:


//--------------------- .nv.shared._Z6reducePfS_i --------------------------
	.section	.nv.shared._Z6reducePfS_i,"aw",@nobits
	.sectionflags	@""
	.align	4
.nv.shared._Z6reducePfS_i:
	.zero		1040


//--------------------- .nv.shared.reserved.0     --------------------------
	.section	.nv.shared.reserved.0,"aw",@nobits
	.weak		__nv_reservedSMEM_offset_0_alias
	.size		__nv_reservedSMEM_offset_0_alias, 0, 64
	.other		__nv_reservedSMEM_offset_0_alias,@"STO_CUDA_RESERVED_SHARED STV_DEFAULT"
__nv_reservedSMEM_offset_0_alias:
	.zero		0
	.zero		64


//--------------------- .nv.constant0._Z6reducePfS_i --------------------------
	.section	.nv.constant0._Z6reducePfS_i,"a",@progbits
	.sectionflags	@""
	.align	4
.nv.constant0._Z6reducePfS_i:
	.zero		916


//--------------------- SYMBOLS --------------------------

	.type		.nv.reservedSmem.offset0,@object
	.size		.nv.reservedSmem.offset0,0x4
	.type		.nv.reservedSmem.cap,@object
	.size		.nv.reservedSmem.cap,0x4
